//
// Generated by NVIDIA NVVM Compiler
//
// Compiler Build ID: CL-36424714
// Cuda compilation tools, release 13.0, V13.0.88
// Based on NVVM 20.0.0
//

.version 9.0
.target sm_100
.address_size 64

	// .globl	_ZN19flashsign_0_unfused22compute_row_norm_rsqrtEPK6__halfPS0_ii

.visible .entry _ZN19flashsign_0_unfused22compute_row_norm_rsqrtEPK6__halfPS0_ii(
	.param .u64 .ptr .align 1 _ZN19flashsign_0_unfused22compute_row_norm_rsqrtEPK6__halfPS0_ii_param_0,
	.param .u64 .ptr .align 1 _ZN19flashsign_0_unfused22compute_row_norm_rsqrtEPK6__halfPS0_ii_param_1,
	.param .u32 _ZN19flashsign_0_unfused22compute_row_norm_rsqrtEPK6__halfPS0_ii_param_2,
	.param .u32 _ZN19flashsign_0_unfused22compute_row_norm_rsqrtEPK6__halfPS0_ii_param_3
)
{
	.reg .pred 	%p<10>;
	.reg .b16 	%rs<204>;
	.reg .b32 	%r<37>;
	.reg .b64 	%rd<16>;
	.reg .b64 	%fd<2>;

	ld.param.u64 	%rd4, [_ZN19flashsign_0_unfused22compute_row_norm_rsqrtEPK6__halfPS0_ii_param_0];
	ld.param.u64 	%rd3, [_ZN19flashsign_0_unfused22compute_row_norm_rsqrtEPK6__halfPS0_ii_param_1];
	ld.param.u32 	%r23, [_ZN19flashsign_0_unfused22compute_row_norm_rsqrtEPK6__halfPS0_ii_param_3];
	cvta.to.global.u64 	%rd1, %rd4;
	mov.u32 	%r24, %ctaid.x;
	mov.u32 	%r25, %ntid.x;
	mov.u32 	%r26, %tid.x;
	mad.lo.s32 	%r1, %r24, %r25, %r26;
	mov.f64 	%fd1, 0d0000000000000000;
	// begin inline asm
	{  cvt.rn.f16.f64 %rs203, %fd1;}

	// end inline asm
	setp.lt.s32 	%p1, %r23, 1;
	@%p1 bra 	$L__BB0_13;
	mul.lo.s32 	%r2, %r23, %r1;
	and.b32  	%r3, %r23, 15;
	setp.lt.u32 	%p2, %r23, 16;
	mov.b32 	%r33, 0;
	@%p2 bra 	$L__BB0_4;
	and.b32  	%r33, %r23, 2147483632;
	neg.s32 	%r31, %r33;
	add.s64 	%rd2, %rd1, 16;
	mov.u32 	%r30, %r2;
$L__BB0_3:
	.pragma "nounroll";
	mul.wide.s32 	%rd5, %r30, 2;
	add.s64 	%rd6, %rd2, %rd5;
	ld.global.u16 	%rs18, [%rd6+-16];
	// begin inline asm
	{mul.f16 %rs17,%rs18,%rs18;
}
	// end inline asm
	// begin inline asm
	{add.f16 %rs20,%rs203,%rs17;
}
	// end inline asm
	ld.global.u16 	%rs24, [%rd6+-14];
	// begin inline asm
	{mul.f16 %rs23,%rs24,%rs24;
}
	// end inline asm
	// begin inline asm
	{add.f16 %rs26,%rs20,%rs23;
}
	// end inline asm
	ld.global.u16 	%rs30, [%rd6+-12];
	// begin inline asm
	{mul.f16 %rs29,%rs30,%rs30;
}
	// end inline asm
	// begin inline asm
	{add.f16 %rs32,%rs26,%rs29;
}
	// end inline asm
	ld.global.u16 	%rs36, [%rd6+-10];
	// begin inline asm
	{mul.f16 %rs35,%rs36,%rs36;
}
	// end inline asm
	// begin inline asm
	{add.f16 %rs38,%rs32,%rs35;
}
	// end inline asm
	ld.global.u16 	%rs42, [%rd6+-8];
	// begin inline asm
	{mul.f16 %rs41,%rs42,%rs42;
}
	// end inline asm
	// begin inline asm
	{add.f16 %rs44,%rs38,%rs41;
}
	// end inline asm
	ld.global.u16 	%rs48, [%rd6+-6];
	// begin inline asm
	{mul.f16 %rs47,%rs48,%rs48;
}
	// end inline asm
	// begin inline asm
	{add.f16 %rs50,%rs44,%rs47;
}
	// end inline asm
	ld.global.u16 	%rs54, [%rd6+-4];
	// begin inline asm
	{mul.f16 %rs53,%rs54,%rs54;
}
	// end inline asm
	// begin inline asm
	{add.f16 %rs56,%rs50,%rs53;
}
	// end inline asm
	ld.global.u16 	%rs60, [%rd6+-2];
	// begin inline asm
	{mul.f16 %rs59,%rs60,%rs60;
}
	// end inline asm
	// begin inline asm
	{add.f16 %rs62,%rs56,%rs59;
}
	// end inline asm
	ld.global.u16 	%rs66, [%rd6];
	// begin inline asm
	{mul.f16 %rs65,%rs66,%rs66;
}
	// end inline asm
	// begin inline asm
	{add.f16 %rs68,%rs62,%rs65;
}
	// end inline asm
	ld.global.u16 	%rs72, [%rd6+2];
	// begin inline asm
	{mul.f16 %rs71,%rs72,%rs72;
}
	// end inline asm
	// begin inline asm
	{add.f16 %rs74,%rs68,%rs71;
}
	// end inline asm
	ld.global.u16 	%rs78, [%rd6+4];
	// begin inline asm
	{mul.f16 %rs77,%rs78,%rs78;
}
	// end inline asm
	// begin inline asm
	{add.f16 %rs80,%rs74,%rs77;
}
	// end inline asm
	ld.global.u16 	%rs84, [%rd6+6];
	// begin inline asm
	{mul.f16 %rs83,%rs84,%rs84;
}
	// end inline asm
	// begin inline asm
	{add.f16 %rs86,%rs80,%rs83;
}
	// end inline asm
	ld.global.u16 	%rs90, [%rd6+8];
	// begin inline asm
	{mul.f16 %rs89,%rs90,%rs90;
}
	// end inline asm
	// begin inline asm
	{add.f16 %rs92,%rs86,%rs89;
}
	// end inline asm
	ld.global.u16 	%rs96, [%rd6+10];
	// begin inline asm
	{mul.f16 %rs95,%rs96,%rs96;
}
	// end inline asm
	// begin inline asm
	{add.f16 %rs98,%rs92,%rs95;
}
	// end inline asm
	ld.global.u16 	%rs102, [%rd6+12];
	// begin inline asm
	{mul.f16 %rs101,%rs102,%rs102;
}
	// end inline asm
	// begin inline asm
	{add.f16 %rs104,%rs98,%rs101;
}
	// end inline asm
	ld.global.u16 	%rs108, [%rd6+14];
	// begin inline asm
	{mul.f16 %rs107,%rs108,%rs108;
}
	// end inline asm
	// begin inline asm
	{add.f16 %rs203,%rs104,%rs107;
}
	// end inline asm
	add.s32 	%r31, %r31, 16;
	add.s32 	%r30, %r30, 16;
	setp.ne.s32 	%p3, %r31, 0;
	@%p3 bra 	$L__BB0_3;
$L__BB0_4:
	setp.eq.s32 	%p4, %r3, 0;
	@%p4 bra 	$L__BB0_13;
	and.b32  	%r11, %r23, 7;
	setp.lt.u32 	%p5, %r3, 8;
	@%p5 bra 	$L__BB0_7;
	add.s32 	%r28, %r33, %r2;
	mul.wide.s32 	%rd7, %r28, 2;
	add.s64 	%rd8, %rd1, %rd7;
	ld.global.u16 	%rs115, [%rd8];
	// begin inline asm
	{mul.f16 %rs114,%rs115,%rs115;
}
	// end inline asm
	// begin inline asm
	{add.f16 %rs117,%rs203,%rs114;
}
	// end inline asm
	ld.global.u16 	%rs121, [%rd8+2];
	// begin inline asm
	{mul.f16 %rs120,%rs121,%rs121;
}
	// end inline asm
	// begin inline asm
	{add.f16 %rs123,%rs117,%rs120;
}
	// end inline asm
	ld.global.u16 	%rs127, [%rd8+4];
	// begin inline asm
	{mul.f16 %rs126,%rs127,%rs127;
}
	// end inline asm
	// begin inline asm
	{add.f16 %rs129,%rs123,%rs126;
}
	// end inline asm
	ld.global.u16 	%rs133, [%rd8+6];
	// begin inline asm
	{mul.f16 %rs132,%rs133,%rs133;
}
	// end inline asm
	// begin inline asm
	{add.f16 %rs135,%rs129,%rs132;
}
	// end inline asm
	ld.global.u16 	%rs139, [%rd8+8];
	// begin inline asm
	{mul.f16 %rs138,%rs139,%rs139;
}
	// end inline asm
	// begin inline asm
	{add.f16 %rs141,%rs135,%rs138;
}
	// end inline asm
	ld.global.u16 	%rs145, [%rd8+10];
	// begin inline asm
	{mul.f16 %rs144,%rs145,%rs145;
}
	// end inline asm
	// begin inline asm
	{add.f16 %rs147,%rs141,%rs144;
}
	// end inline asm
	ld.global.u16 	%rs151, [%rd8+12];
	// begin inline asm
	{mul.f16 %rs150,%rs151,%rs151;
}
	// end inline asm
	// begin inline asm
	{add.f16 %rs153,%rs147,%rs150;
}
	// end inline asm
	ld.global.u16 	%rs157, [%rd8+14];
	// begin inline asm
	{mul.f16 %rs156,%rs157,%rs157;
}
	// end inline asm
	// begin inline asm
	{add.f16 %rs203,%rs153,%rs156;
}
	// end inline asm
	add.s32 	%r33, %r33, 8;
$L__BB0_7:
	setp.eq.s32 	%p6, %r11, 0;
	@%p6 bra 	$L__BB0_13;
	and.b32  	%r14, %r23, 3;
	setp.lt.u32 	%p7, %r11, 4;
	@%p7 bra 	$L__BB0_10;
	add.s32 	%r29, %r33, %r2;
	mul.wide.s32 	%rd9, %r29, 2;
	add.s64 	%rd10, %rd1, %rd9;
	ld.global.u16 	%rs164, [%rd10];
	// begin inline asm
	{mul.f16 %rs163,%rs164,%rs164;
}
	// end inline asm
	// begin inline asm
	{add.f16 %rs166,%rs203,%rs163;
}
	// end inline asm
	ld.global.u16 	%rs170, [%rd10+2];
	// begin inline asm
	{mul.f16 %rs169,%rs170,%rs170;
}
	// end inline asm
	// begin inline asm
	{add.f16 %rs172,%rs166,%rs169;
}
	// end inline asm
	ld.global.u16 	%rs176, [%rd10+4];
	// begin inline asm
	{mul.f16 %rs175,%rs176,%rs176;
}
	// end inline asm
	// begin inline asm
	{add.f16 %rs178,%rs172,%rs175;
}
	// end inline asm
	ld.global.u16 	%rs182, [%rd10+6];
	// begin inline asm
	{mul.f16 %rs181,%rs182,%rs182;
}
	// end inline asm
	// begin inline asm
	{add.f16 %rs203,%rs178,%rs181;
}
	// end inline asm
	add.s32 	%r33, %r33, 4;
$L__BB0_10:
	setp.eq.s32 	%p8, %r14, 0;
	@%p8 bra 	$L__BB0_13;
	add.s32 	%r36, %r33, %r2;
	neg.s32 	%r35, %r14;
$L__BB0_12:
	.pragma "nounroll";
	mul.wide.s32 	%rd11, %r36, 2;
	add.s64 	%rd12, %rd1, %rd11;
	ld.global.u16 	%rs188, [%rd12];
	// begin inline asm
	{mul.f16 %rs187,%rs188,%rs188;
}
	// end inline asm
	// begin inline asm
	{add.f16 %rs203,%rs203,%rs187;
}
	// end inline asm
	add.s32 	%r36, %r36, 1;
	add.s32 	%r35, %r35, 1;
	setp.ne.s32 	%p9, %r35, 0;
	@%p9 bra 	$L__BB0_12;
$L__BB0_13:
	cvta.to.global.u64 	%rd13, %rd3;
	// begin inline asm
	{.reg.b32         f;        
 .reg.b16         r;        
  mov.b16         r,%rs203;     
  cvt.f32.f16     f,r;      
  rsqrt.approx.ftz.f32   f,f;  
  cvt.rn.f16.f32      r,f;  
  mov.b16         %rs193,r;     
}
	// end inline asm
	mul.wide.s32 	%rd14, %r1, 2;
	add.s64 	%rd15, %rd13, %rd14;
	st.global.u16 	[%rd15], %rs193;
	ret;

}
	// .globl	_ZN19flashsign_0_unfused14normalise_rowsEP6__halfPKS0_ii
.visible .entry _ZN19flashsign_0_unfused14normalise_rowsEP6__halfPKS0_ii(
	.param .u64 .ptr .align 1 _ZN19flashsign_0_unfused14normalise_rowsEP6__halfPKS0_ii_param_0,
	.param .u64 .ptr .align 1 _ZN19flashsign_0_unfused14normalise_rowsEP6__halfPKS0_ii_param_1,
	.param .u32 _ZN19flashsign_0_unfused14normalise_rowsEP6__halfPKS0_ii_param_2,
	.param .u32 _ZN19flashsign_0_unfused14normalise_rowsEP6__halfPKS0_ii_param_3
)
{
	.reg .pred 	%p<10>;
	.reg .b16 	%rs<88>;
	.reg .b32 	%r<37>;
	.reg .b64 	%rd<16>;

	ld.param.u64 	%rd5, [_ZN19flashsign_0_unfused14normalise_rowsEP6__halfPKS0_ii_param_0];
	ld.param.u64 	%rd4, [_ZN19flashsign_0_unfused14normalise_rowsEP6__halfPKS0_ii_param_1];
	ld.param.u32 	%r22, [_ZN19flashsign_0_unfused14normalise_rowsEP6__halfPKS0_ii_param_3];
	cvta.to.global.u64 	%rd1, %rd5;
	setp.lt.s32 	%p1, %r22, 1;
	@%p1 bra 	$L__BB1_13;
	mov.u32 	%r24, %tid.x;
	mov.u32 	%r25, %ntid.x;
	mov.u32 	%r26, %ctaid.x;
	mad.lo.s32 	%r27, %r26, %r25, %r24;
	cvta.to.global.u64 	%rd6, %rd4;
	mul.wide.s32 	%rd7, %r27, 2;
	add.s64 	%rd2, %rd6, %rd7;
	mul.lo.s32 	%r1, %r22, %r27;
	and.b32  	%r2, %r22, 15;
	setp.lt.u32 	%p2, %r22, 16;
	mov.b32 	%r33, 0;
	@%p2 bra 	$L__BB1_4;
	and.b32  	%r33, %r22, 2147483632;
	neg.s32 	%r31, %r33;
	add.s64 	%rd3, %rd1, 16;
	mov.u32 	%r30, %r1;
$L__BB1_3:
	.pragma "nounroll";
	mul.wide.s32 	%rd8, %r30, 2;
	add.s64 	%rd9, %rd3, %rd8;
	ld.global.u16 	%rs2, [%rd9+-16];
	ld.global.u16 	%rs3, [%rd2];
	// begin inline asm
	{mul.f16 %rs1,%rs2,%rs3;
}
	// end inline asm
	st.global.u16 	[%rd9+-16], %rs1;
	ld.global.u16 	%rs5, [%rd9+-14];
	ld.global.u16 	%rs6, [%rd2];
	// begin inline asm
	{mul.f16 %rs4,%rs5,%rs6;
}
	// end inline asm
	st.global.u16 	[%rd9+-14], %rs4;
	ld.global.u16 	%rs8, [%rd9+-12];
	ld.global.u16 	%rs9, [%rd2];
	// begin inline asm
	{mul.f16 %rs7,%rs8,%rs9;
}
	// end inline asm
	st.global.u16 	[%rd9+-12], %rs7;
	ld.global.u16 	%rs11, [%rd9+-10];
	ld.global.u16 	%rs12, [%rd2];
	// begin inline asm
	{mul.f16 %rs10,%rs11,%rs12;
}
	// end inline asm
	st.global.u16 	[%rd9+-10], %rs10;
	ld.global.u16 	%rs14, [%rd9+-8];
	ld.global.u16 	%rs15, [%rd2];
	// begin inline asm
	{mul.f16 %rs13,%rs14,%rs15;
}
	// end inline asm
	st.global.u16 	[%rd9+-8], %rs13;
	ld.global.u16 	%rs17, [%rd9+-6];
	ld.global.u16 	%rs18, [%rd2];
	// begin inline asm
	{mul.f16 %rs16,%rs17,%rs18;
}
	// end inline asm
	st.global.u16 	[%rd9+-6], %rs16;
	ld.global.u16 	%rs20, [%rd9+-4];
	ld.global.u16 	%rs21, [%rd2];
	// begin inline asm
	{mul.f16 %rs19,%rs20,%rs21;
}
	// end inline asm
	st.global.u16 	[%rd9+-4], %rs19;
	ld.global.u16 	%rs23, [%rd9+-2];
	ld.global.u16 	%rs24, [%rd2];
	// begin inline asm
	{mul.f16 %rs22,%rs23,%rs24;
}
	// end inline asm
	st.global.u16 	[%rd9+-2], %rs22;
	ld.global.u16 	%rs26, [%rd9];
	ld.global.u16 	%rs27, [%rd2];
	// begin inline asm
	{mul.f16 %rs25,%rs26,%rs27;
}
	// end inline asm
	st.global.u16 	[%rd9], %rs25;
	ld.global.u16 	%rs29, [%rd9+2];
	ld.global.u16 	%rs30, [%rd2];
	// begin inline asm
	{mul.f16 %rs28,%rs29,%rs30;
}
	// end inline asm
	st.global.u16 	[%rd9+2], %rs28;
	ld.global.u16 	%rs32, [%rd9+4];
	ld.global.u16 	%rs33, [%rd2];
	// begin inline asm
	{mul.f16 %rs31,%rs32,%rs33;
}
	// end inline asm
	st.global.u16 	[%rd9+4], %rs31;
	ld.global.u16 	%rs35, [%rd9+6];
	ld.global.u16 	%rs36, [%rd2];
	// begin inline asm
	{mul.f16 %rs34,%rs35,%rs36;
}
	// end inline asm
	st.global.u16 	[%rd9+6], %rs34;
	ld.global.u16 	%rs38, [%rd9+8];
	ld.global.u16 	%rs39, [%rd2];
	// begin inline asm
	{mul.f16 %rs37,%rs38,%rs39;
}
	// end inline asm
	st.global.u16 	[%rd9+8], %rs37;
	ld.global.u16 	%rs41, [%rd9+10];
	ld.global.u16 	%rs42, [%rd2];
	// begin inline asm
	{mul.f16 %rs40,%rs41,%rs42;
}
	// end inline asm
	st.global.u16 	[%rd9+10], %rs40;
	ld.global.u16 	%rs44, [%rd9+12];
	ld.global.u16 	%rs45, [%rd2];
	// begin inline asm
	{mul.f16 %rs43,%rs44,%rs45;
}
	// end inline asm
	st.global.u16 	[%rd9+12], %rs43;
	ld.global.u16 	%rs47, [%rd9+14];
	ld.global.u16 	%rs48, [%rd2];
	// begin inline asm
	{mul.f16 %rs46,%rs47,%rs48;
}
	// end inline asm
	st.global.u16 	[%rd9+14], %rs46;
	add.s32 	%r31, %r31, 16;
	add.s32 	%r30, %r30, 16;
	setp.ne.s32 	%p3, %r31, 0;
	@%p3 bra 	$L__BB1_3;
$L__BB1_4:
	setp.eq.s32 	%p4, %r2, 0;
	@%p4 bra 	$L__BB1_13;
	and.b32  	%r10, %r22, 7;
	setp.lt.u32 	%p5, %r2, 8;
	@%p5 bra 	$L__BB1_7;
	add.s32 	%r28, %r33, %r1;
	mul.wide.s32 	%rd10, %r28, 2;
	add.s64 	%rd11, %rd1, %rd10;
	ld.global.u16 	%rs50, [%rd11];
	ld.global.u16 	%rs51, [%rd2];
	// begin inline asm
	{mul.f16 %rs49,%rs50,%rs51;
}
	// end inline asm
	st.global.u16 	[%rd11], %rs49;
	ld.global.u16 	%rs53, [%rd11+2];
	ld.global.u16 	%rs54, [%rd2];
	// begin inline asm
	{mul.f16 %rs52,%rs53,%rs54;
}
	// end inline asm
	st.global.u16 	[%rd11+2], %rs52;
	ld.global.u16 	%rs56, [%rd11+4];
	ld.global.u16 	%rs57, [%rd2];
	// begin inline asm
	{mul.f16 %rs55,%rs56,%rs57;
}
	// end inline asm
	st.global.u16 	[%rd11+4], %rs55;
	ld.global.u16 	%rs59, [%rd11+6];
	ld.global.u16 	%rs60, [%rd2];
	// begin inline asm
	{mul.f16 %rs58,%rs59,%rs60;
}
	// end inline asm
	st.global.u16 	[%rd11+6], %rs58;
	ld.global.u16 	%rs62, [%rd11+8];
	ld.global.u16 	%rs63, [%rd2];
	// begin inline asm
	{mul.f16 %rs61,%rs62,%rs63;
}
	// end inline asm
	st.global.u16 	[%rd11+8], %rs61;
	ld.global.u16 	%rs65, [%rd11+10];
	ld.global.u16 	%rs66, [%rd2];
	// begin inline asm
	{mul.f16 %rs64,%rs65,%rs66;
}
	// end inline asm
	st.global.u16 	[%rd11+10], %rs64;
	ld.global.u16 	%rs68, [%rd11+12];
	ld.global.u16 	%rs69, [%rd2];
	// begin inline asm
	{mul.f16 %rs67,%rs68,%rs69;
}
	// end inline asm
	st.global.u16 	[%rd11+12], %rs67;
	ld.global.u16 	%rs71, [%rd11+14];
	ld.global.u16 	%rs72, [%rd2];
	// begin inline asm
	{mul.f16 %rs70,%rs71,%rs72;
}
	// end inline asm
	st.global.u16 	[%rd11+14], %rs70;
	add.s32 	%r33, %r33, 8;
$L__BB1_7:
	setp.eq.s32 	%p6, %r10, 0;
	@%p6 bra 	$L__BB1_13;
	and.b32  	%r13, %r22, 3;
	setp.lt.u32 	%p7, %r10, 4;
	@%p7 bra 	$L__BB1_10;
	add.s32 	%r29, %r33, %r1;
	mul.wide.s32 	%rd12, %r29, 2;
	add.s64 	%rd13, %rd1, %rd12;
	ld.global.u16 	%rs74, [%rd13];
	ld.global.u16 	%rs75, [%rd2];
	// begin inline asm
	{mul.f16 %rs73,%rs74,%rs75;
}
	// end inline asm
	st.global.u16 	[%rd13], %rs73;
	ld.global.u16 	%rs77, [%rd13+2];
	ld.global.u16 	%rs78, [%rd2];
	// begin inline asm
	{mul.f16 %rs76,%rs77,%rs78;
}
	// end inline asm
	st.global.u16 	[%rd13+2], %rs76;
	ld.global.u16 	%rs80, [%rd13+4];
	ld.global.u16 	%rs81, [%rd2];
	// begin inline asm
	{mul.f16 %rs79,%rs80,%rs81;
}
	// end inline asm
	st.global.u16 	[%rd13+4], %rs79;
	ld.global.u16 	%rs83, [%rd13+6];
	ld.global.u16 	%rs84, [%rd2];
	// begin inline asm
	{mul.f16 %rs82,%rs83,%rs84;
}
	// end inline asm
	st.global.u16 	[%rd13+6], %rs82;
	add.s32 	%r33, %r33, 4;
$L__BB1_10:
	setp.eq.s32 	%p8, %r13, 0;
	@%p8 bra 	$L__BB1_13;
	add.s32 	%r36, %r33, %r1;
	neg.s32 	%r35, %r13;
$L__BB1_12:
	.pragma "nounroll";
	mul.wide.s32 	%rd14, %r36, 2;
	add.s64 	%rd15, %rd1, %rd14;
	ld.global.u16 	%rs86, [%rd15];
	ld.global.u16 	%rs87, [%rd2];
	// begin inline asm
	{mul.f16 %rs85,%rs86,%rs87;
}
	// end inline asm
	st.global.u16 	[%rd15], %rs85;
	add.s32 	%r36, %r36, 1;
	add.s32 	%r35, %r35, 1;
	setp.ne.s32 	%p9, %r35, 0;
	@%p9 bra 	$L__BB1_12;
$L__BB1_13:
	ret;

}


// ===== COMPILED SASS (sm_100) =====

	.target	sm_100

	.elftype	@"ET_EXEC"


//--------------------- .note.nv.tkinfo           --------------------------
	.section	.note.nv.tkinfo,"",@"SHT_NOTE"
	.sectionflags	@"SHF_NOTE_NV_TKINFO"
	.tkinfo
        /*0018*/ 	.word	0x00000002
        /*0030*/ 	.string	""
        /*0030*/ 	.string	"ptxas"
        /*0030*/ 	.string	"Cuda compilation tools, release 13.0, V13.0.88"
        /*0030*/ 	.string	"Build cuda_13.0.r13.0/compiler.36424714_0"
        /*0030*/ 	.string	"-arch sm_100 -m 64 "



//--------------------- .note.nv.cuinfo           --------------------------
	.section	.note.nv.cuinfo,"",@"SHT_NOTE"
	.sectionflags	@"SHF_NOTE_NV_CUINFO"
        /*0018*/ 	.short	0x0002
        /*001a*/ 	.short	0x0064
        /*001c*/ 	.short	0x0082
	.zero		2


//--------------------- .nv.info                  --------------------------
	.section	.nv.info,"",@"SHT_CUDA_INFO"
	.align	4


	//----- nvinfo : EIATTR_REGCOUNT
	.align		4
        /*0000*/ 	.byte	0x04, 0x2f
        /*0002*/ 	.short	(.L_1 - .L_0)
	.align		4
.L_0:
        /*0004*/ 	.word	index@(_ZN19flashsign_0_unfused22compute_row_norm_rsqrtEPK6__halfPS0_ii)
        /*0008*/ 	.word	0x00000020


	//----- nvinfo : EIATTR_FRAME_SIZE
	.align		4
.L_1:
        /*000c*/ 	.byte	0x04, 0x11
        /*000e*/ 	.short	(.L_3 - .L_2)
	.align		4
.L_2:
        /*0010*/ 	.word	index@(_ZN19flashsign_0_unfused22compute_row_norm_rsqrtEPK6__halfPS0_ii)
        /*0014*/ 	.word	0x00000000


	//----- nvinfo : EIATTR_REGCOUNT
	.align		4
.L_3:
        /*0018*/ 	.byte	0x04, 0x2f
        /*001a*/ 	.short	(.L_5 - .L_4)
	.align		4
.L_4:
        /*001c*/ 	.word	index@(_ZN19flashsign_0_unfused14normalise_rowsEP6__halfPKS0_ii)
        /*0020*/ 	.word	0x00000012


	//----- nvinfo : EIATTR_FRAME_SIZE
	.align		4
.L_5:
        /*0024*/ 	.byte	0x04, 0x11
        /*0026*/ 	.short	(.L_7 - .L_6)
	.align		4
.L_6:
        /*0028*/ 	.word	index@(_ZN19flashsign_0_unfused14normalise_rowsEP6__halfPKS0_ii)
        /*002c*/ 	.word	0x00000000


	//----- nvinfo : EIATTR_MIN_STACK_SIZE
	.align		4
.L_7:
        /*0030*/ 	.byte	0x04, 0x12
        /*0032*/ 	.short	(.L_9 - .L_8)
	.align		4
.L_8:
        /*0034*/ 	.word	index@(_ZN19flashsign_0_unfused14normalise_rowsEP6__halfPKS0_ii)
        /*0038*/ 	.word	0x00000000


	//----- nvinfo : EIATTR_MIN_STACK_SIZE
	.align		4
.L_9:
        /*003c*/ 	.byte	0x04, 0x12
        /*003e*/ 	.short	(.L_11 - .L_10)
	.align		4
.L_10:
        /*0040*/ 	.word	index@(_ZN19flashsign_0_unfused22compute_row_norm_rsqrtEPK6__halfPS0_ii)
        /*0044*/ 	.word	0x00000000
.L_11:


//--------------------- .nv.compat                --------------------------
	.section	.nv.compat,"",@"SHT_CUDA_COMPAT_INFO"
	.align	4
        /*0000*/ 	.byte	0x02, 0x09, 0x00, 0x00, 0x02, 0x02, 0x01, 0x00, 0x02, 0x05, 0x05, 0x00, 0x03, 0x07, 0x01, 0x01
        /*0010*/ 	.byte	0x02, 0x03, 0x00, 0x00, 0x02, 0x06, 0x01, 0x00, 0x04, 0x0b, 0x08, 0x00, 0x09, 0x00, 0x00, 0x00
        /*0020*/ 	.byte	0x00, 0x00, 0x00, 0x00


//--------------------- .nv.info._ZN19flashsign_0_unfused14normalise_rowsEP6__halfPKS0_ii --------------------------
	.section	.nv.info._ZN19flashsign_0_unfused14normalise_rowsEP6__halfPKS0_ii,"",@"SHT_CUDA_INFO"
	.sectionflags	@""
	.align	4


	//----- nvinfo : EIATTR_CUDA_API_VERSION
	.align		4
        /*0000*/ 	.byte	0x04, 0x37
        /*0002*/ 	.short	(.L_13 - .L_12)
.L_12:
        /*0004*/ 	.word	0x00000082


	//----- nvinfo : EIATTR_KPARAM_INFO
	.align		4
.L_13:
        /*0008*/ 	.byte	0x04, 0x17
        /*000a*/ 	.short	(.L_15 - .L_14)
.L_14:
        /*000c*/ 	.word	0x00000000
        /*0010*/ 	.short	0x0003
        /*0012*/ 	.short	0x0014
        /*0014*/ 	.byte	0x00, 0xf0, 0x11, 0x00


	//----- nvinfo : EIATTR_KPARAM_INFO
	.align		4
.L_15:
        /*0018*/ 	.byte	0x04, 0x17
        /*001a*/ 	.short	(.L_17 - .L_16)
.L_16:
        /*001c*/ 	.word	0x00000000
        /*0020*/ 	.short	0x0002
        /*0022*/ 	.short	0x0010
        /*0024*/ 	.byte	0x00, 0xf0, 0x11, 0x00


	//----- nvinfo : EIATTR_KPARAM_INFO
	.align		4
.L_17:
        /*0028*/ 	.byte	0x04, 0x17
        /*002a*/ 	.short	(.L_19 - .L_18)
.L_18:
        /*002c*/ 	.word	0x00000000
        /*0030*/ 	.short	0x0001
        /*0032*/ 	.short	0x0008
        /*0034*/ 	.byte	0x00, 0xf5, 0x21, 0x00


	//----- nvinfo : EIATTR_KPARAM_INFO
	.align		4
.L_19:
        /*0038*/ 	.byte	0x04, 0x17
        /*003a*/ 	.short	(.L_21 - .L_20)
.L_20:
        /*003c*/ 	.word	0x00000000
        /*0040*/ 	.short	0x0000
        /*0042*/ 	.short	0x0000
        /*0044*/ 	.byte	0x00, 0xf5, 0x21, 0x00


	//----- nvinfo : EIATTR_SPARSE_MMA_MASK
	.align		4
.L_21:
        /*0048*/ 	.byte	0x03, 0x50
        /*004a*/ 	.short	0x0000


	//----- nvinfo : EIATTR_MAXREG_COUNT
	.align		4
        /*004c*/ 	.byte	0x03, 0x1b
        /*004e*/ 	.short	0x00ff


	//----- nvinfo : EIATTR_MERCURY_ISA_VERSION
	.align		4
        /*0050*/ 	.byte	0x03, 0x5f
        /*0052*/ 	.short	0x0101


	//----- nvinfo : EIATTR_VRC_CTA_INIT_COUNT
	.align		4
        /*0054*/ 	.byte	0x02, 0x4a
	.zero		1
	.zero		1


	//----- nvinfo : EIATTR_EXIT_INSTR_OFFSETS
	.align		4
        /*0058*/ 	.byte	0x04, 0x1c
        /*005a*/ 	.short	(.L_23 - .L_22)


	//   ....[0]....
.L_22:
        /*005c*/ 	.word	0x00000030


	//   ....[1]....
        /*0060*/ 	.word	0x000006d0


	//   ....[2]....
        /*0064*/ 	.word	0x000009d0


	//   ....[3]....
        /*0068*/ 	.word	0x00000b90


	//   ....[4]....
        /*006c*/ 	.word	0x00000c60


	//----- nvinfo : EIATTR_CBANK_PARAM_SIZE
	.align		4
.L_23:
        /*0070*/ 	.byte	0x03, 0x19
        /*0072*/ 	.short	0x0018


	//----- nvinfo : EIATTR_PARAM_CBANK
	.align		4
        /*0074*/ 	.byte	0x04, 0x0a
        /*0076*/ 	.short	(.L_25 - .L_24)
	.align		4
.L_24:
        /*0078*/ 	.word	index@(.nv.constant0._ZN19flashsign_0_unfused14normalise_rowsEP6__halfPKS0_ii)
        /*007c*/ 	.short	0x0380
        /*007e*/ 	.short	0x0018


	//----- nvinfo : EIATTR_SW_WAR
	.align		4
.L_25:
        /*0080*/ 	.byte	0x04, 0x36
        /*0082*/ 	.short	(.L_27 - .L_26)
.L_26:
        /*0084*/ 	.word	0x00000008
.L_27:


//--------------------- .nv.info._ZN19flashsign_0_unfused22compute_row_norm_rsqrtEPK6__halfPS0_ii --------------------------
	.section	.nv.info._ZN19flashsign_0_unfused22compute_row_norm_rsqrtEPK6__halfPS0_ii,"",@"SHT_CUDA_INFO"
	.sectionflags	@""
	.align	4


	//----- nvinfo : EIATTR_CUDA_API_VERSION
	.align		4
        /*0000*/ 	.byte	0x04, 0x37
        /*0002*/ 	.short	(.L_29 - .L_28)
.L_28:
        /*0004*/ 	.word	0x00000082


	//----- nvinfo : EIATTR_KPARAM_INFO
	.align		4
.L_29:
        /*0008*/ 	.byte	0x04, 0x17
        /*000a*/ 	.short	(.L_31 - .L_30)
.L_30:
        /*000c*/ 	.word	0x00000000
        /*0010*/ 	.short	0x0003
        /*0012*/ 	.short	0x0014
        /*0014*/ 	.byte	0x00, 0xf0, 0x11, 0x00


	//----- nvinfo : EIATTR_KPARAM_INFO
	.align		4
.L_31:
        /*0018*/ 	.byte	0x04, 0x17
        /*001a*/ 	.short	(.L_33 - .L_32)
.L_32:
        /*001c*/ 	.word	0x00000000
        /*0020*/ 	.short	0x0002
        /*0022*/ 	.short	0x0010
        /*0024*/ 	.byte	0x00, 0xf0, 0x11, 0x00


	//----- nvinfo : EIATTR_KPARAM_INFO
	.align		4
.L_33:
        /*0028*/ 	.byte	0x04, 0x17
        /*002a*/ 	.short	(.L_35 - .L_34)
.L_34:
        /*002c*/ 	.word	0x00000000
        /*0030*/ 	.short	0x0001
        /*0032*/ 	.short	0x0008
        /*0034*/ 	.byte	0x00, 0xf5, 0x21, 0x00


	//----- nvinfo : EIATTR_KPARAM_INFO
	.align		4
.L_35:
        /*0038*/ 	.byte	0x04, 0x17
        /*003a*/ 	.short	(.L_37 - .L_36)
.L_36:
        /*003c*/ 	.word	0x00000000
        /*0040*/ 	.short	0x0000
        /*0042*/ 	.short	0x0000
        /*0044*/ 	.byte	0x00, 0xf5, 0x21, 0x00


	//----- nvinfo : EIATTR_SPARSE_MMA_MASK
	.align		4
.L_37:
        /*0048*/ 	.byte	0x03, 0x50
        /*004a*/ 	.short	0x0000


	//----- nvinfo : EIATTR_MAXREG_COUNT
	.align		4
        /*004c*/ 	.byte	0x03, 0x1b
        /*004e*/ 	.short	0x00ff


	//----- nvinfo : EIATTR_MERCURY_ISA_VERSION
	.align		4
        /*0050*/ 	.byte	0x03, 0x5f
        /*0052*/ 	.short	0x0101


	//----- nvinfo : EIATTR_VRC_CTA_INIT_COUNT
	.align		4
        /*0054*/ 	.byte	0x02, 0x4a
	.zero		1
	.zero		1


	//----- nvinfo : EIATTR_EXIT_INSTR_OFFSETS
	.align		4
        /*0058*/ 	.byte	0x04, 0x1c
        /*005a*/ 	.short	(.L_39 - .L_38)


	//   ....[0]....
.L_38:
        /*005c*/ 	.word	0x00000780


	//----- nvinfo : EIATTR_CBANK_PARAM_SIZE
	.align		4
.L_39:
        /*0060*/ 	.byte	0x03, 0x19
        /*0062*/ 	.short	0x0018


	//----- nvinfo : EIATTR_PARAM_CBANK
	.align		4
        /*0064*/ 	.byte	0x04, 0x0a
        /*0066*/ 	.short	(.L_41 - .L_40)
	.align		4
.L_40:
        /*0068*/ 	.word	index@(.nv.constant0._ZN19flashsign_0_unfused22compute_row_norm_rsqrtEPK6__halfPS0_ii)
        /*006c*/ 	.short	0x0380
        /*006e*/ 	.short	0x0018


	//----- nvinfo : EIATTR_SW_WAR
	.align		4
.L_41:
        /*0070*/ 	.byte	0x04, 0x36
        /*0072*/ 	.short	(.L_43 - .L_42)
.L_42:
        /*0074*/ 	.word	0x00000008
.L_43:


//--------------------- .nv.callgraph             --------------------------
	.section	.nv.callgraph,"",@"SHT_CUDA_CALLGRAPH"
	.align	4
	.sectionentsize	8
	.align		4
        /*0000*/ 	.word	0x00000000
	.align		4
        /*0004*/ 	.word	0xffffffff
	.align		4
        /*0008*/ 	.word	0x00000000
	.align		4
        /*000c*/ 	.word	0xfffffffe
	.align		4
        /*0010*/ 	.word	0x00000000
	.align		4
        /*0014*/ 	.word	0xfffffffd
	.align		4
        /*0018*/ 	.word	0x00000000
	.align		4
        /*001c*/ 	.word	0xfffffffc


//--------------------- .text._ZN19flashsign_0_unfused14normalise_rowsEP6__halfPKS0_ii --------------------------
	.section	.text._ZN19flashsign_0_unfused14normalise_rowsEP6__halfPKS0_ii,"ax",@progbits
	.align	128
        .global         _ZN19flashsign_0_unfused14normalise_rowsEP6__halfPKS0_ii
        .type           _ZN19flashsign_0_unfused14normalise_rowsEP6__halfPKS0_ii,@function
        .size           _ZN19flashsign_0_unfused14normalise_rowsEP6__halfPKS0_ii,(.L_x_13 - _ZN19flashsign_0_unfused14normalise_rowsEP6__halfPKS0_ii)
        .other          _ZN19flashsign_0_unfused14normalise_rowsEP6__halfPKS0_ii,@"STO_CUDA_ENTRY STV_DEFAULT"
_ZN19flashsign_0_unfused14normalise_rowsEP6__halfPKS0_ii:
.text._ZN19flashsign_0_unfused14normalise_rowsEP6__halfPKS0_ii:
[----:B------:R-:W-:Y:S08]  /*0000*/  LDC R1, c[0x0][0x37c] ;  /* 0x0000df00ff017b82 */ /* 0x000ff00000000800 */
[----:B------:R-:W0:Y:S02]  /*0010*/  LDC R4, c[0x0][0x394] ;  /* 0x0000e500ff047b82 */ /* 0x000e240000000800 */
[----:B0-----:R-:W-:-:S13]  /*0020*/  ISETP.GE.AND P0, PT, R4, 0x1, PT ;  /* 0x000000010400780c */ /* 0x001fda0003f06270 */
[----:B------:R-:W-:Y:S05]  /*0030*/  @!P0 EXIT ;  /* 0x000000000000894d */ /* 0x000fea0003800000 */
[----:B------:R-:W0:Y:S01]  /*0040*/  S2R R5, SR_TID.X ;  /* 0x0000000000057919 */ /* 0x000e220000002100 */
[----:B------:R-:W1:Y:S01]  /*0050*/  LDC.64 R2, c[0x0][0x388] ;  /* 0x0000e200ff027b82 */ /* 0x000e620000000a00 */
[----:B------:R-:W0:Y:S01]  /*0060*/  LDCU UR4, c[0x0][0x360] ;  /* 0x00006c00ff0477ac */ /* 0x000e220008000800 */
[C---:B------:R-:W-:Y:S01]  /*0070*/  ISETP.GE.U32.AND P1, PT, R4.reuse, 0x10, PT ;  /* 0x000000100400780c */ /* 0x040fe20003f26070 */
[----:B------:R-:W0:Y:S01]  /*0080*/  S2R R0, SR_CTAID.X ;  /* 0x0000000000007919 */ /* 0x000e220000002500 */
[----:B------:R-:W-:Y:S01]  /*0090*/  LOP3.LUT R12, R4, 0xf, RZ, 0xc0, !PT ;  /* 0x0000000f040c7812 */ /* 0x000fe200078ec0ff */
[----:B------:R-:W2:Y:S03]  /*00a0*/  LDCU.64 UR6, c[0x0][0x358] ;  /* 0x00006b00ff0677ac */ /* 0x000ea60008000a00 */
[----:B------:R-:W-:Y:S01]  /*00b0*/  ISETP.NE.AND P0, PT, R12, RZ, PT ;  /* 0x000000ff0c00720c */ /* 0x000fe20003f05270 */
[----:B0-----:R-:W-:-:S02]  /*00c0*/  IMAD R5, R0, UR4, R5 ;  /* 0x0000000400057c24 */ /* 0x001fc4000f8e0205 */
[----:B------:R-:W-:Y:S02]  /*00d0*/  IMAD.MOV.U32 R0, RZ, RZ, RZ ;  /* 0x000000ffff007224 */ /* 0x000fe400078e00ff */
[----:B-1----:R-:W-:-:S04]  /*00e0*/  IMAD.WIDE R2, R5, 0x2, R2 ;  /* 0x0000000205027825 */ /* 0x002fc800078e0202 */
[----:B------:R-:W-:Y:S01]  /*00f0*/  IMAD R5, R5, R4, RZ ;  /* 0x0000000405057224 */ /* 0x000fe200078e02ff */
[----:B--2---:R-:W-:Y:S06]  /*0100*/  @!P1 BRA `(.L_x_0) ;  /* 0x0000000400709947 */ /* 0x004fec0003800000 */
[----:B------:R-:W0:Y:S01]  /*0110*/  LDCU.64 UR4, c[0x0][0x380] ;  /* 0x00007000ff0477ac */ /* 0x000e220008000a00 */
[----:B------:R-:W-:Y:S02]  /*0120*/  LOP3.LUT R0, R4, 0x7ffffff0, RZ, 0xc0, !PT ;  /* 0x7ffffff004007812 */ /* 0x000fe400078ec0ff */
[----:B------:R-:W-:-:S03]  /*0130*/  MOV R8, R5 ;  /* 0x0000000500087202 */ /* 0x000fc60000000f00 */
[----:B------:R-:W-:Y:S01]  /*0140*/  IMAD.MOV R9, RZ, RZ, -R0 ;  /* 0x000000ffff097224 */ /* 0x000fe200078e0a00 */
[----:B0-----:R-:W-:-:S04]  /*0150*/  UIADD3 UR4, UP0, UPT, UR4, 0x10, URZ ;  /* 0x0000001004047890 */ /* 0x001fc8000ff1e0ff */
[----:B------:R-:W-:-:S12]  /*0160*/  UIADD3.X UR5, UPT, UPT, URZ, UR5, URZ, UP0, !UPT ;  /* 0x00000005ff057290 */ /* 0x000fd800087fe4ff */
.L_x_1:
[----:B0-----:R-:W-:Y:S01]  /*0170*/  MOV R6, UR4 ;  /* 0x0000000400067c02 */ /* 0x001fe20008000f00 */
[----:B------:R-:W-:Y:S01]  /*0180*/  IMAD.U32 R7, RZ, RZ, UR5 ;  /* 0x00000005ff077e24 */ /* 0x000fe2000f8e00ff */
[----:B------:R-:W2:Y:S03]  /*0190*/  LDG.E.U16 R11, desc[UR6][R2.64] ;  /* 0x00000006020b7981 */ /* 0x000ea6000c1e1500 */
[----:B------:R-:W-:-:S05]  /*01a0*/  IMAD.WIDE R6, R8, 0x2, R6 ;  /* 0x0000000208067825 */ /* 0x000fca00078e0206 */
[----:B------:R-:W2:Y:S02]  /*01b0*/  LDG.E.U16 R10, desc[UR6][R6.64+-0x10] ;  /* 0xfffff006060a7981 */ /* 0x000ea4000c1e1500 */
[----:B--2---:R-:W-:-:S05]  /*01c0*/  HMUL2 R10, R10.H0_H0, R11.H0_H0 ;  /* 0x2000000b0a0a7232 */ /* 0x004fca0000000800 */
[----:B------:R-:W-:Y:S02]  /*01d0*/  PRMT R13, R10, 0x7610, R13 ;  /* 0x000076100a0d7816 */ /* 0x000fe4000000000d */
[----:B------:R-:W2:Y:S04]  /*01e0*/  LDG.E.U16 R10, desc[UR6][R6.64+-0xe] ;  /* 0xfffff206060a7981 */ /* 0x000ea8000c1e1500 */
[----:B------:R0:W-:Y:S04]  /*01f0*/  STG.E.U16 desc[UR6][R6.64+-0x10], R13 ;  /* 0xfffff00d06007986 */ /* 0x0001e8000c101506 */
        /* <DEDUP_REMOVED lines=12> */
[----:B0-----:R-:W-:Y:S02]  /*02c0*/  PRMT R13, R10, 0x7610, R13 ;  /* 0x000076100a0d7816 */ /* 0x001fe4000000000d */
[----:B------:R-:W2:Y:S04]  /*02d0*/  LDG.E.U16 R10, desc[UR6][R6.64+-0x8] ;  /* 0xfffff806060a7981 */ /* 0x000ea8000c1e1500 */
[----:B------:R0:W-:Y:S04]  /*02e0*/  STG.E.U16 desc[UR6][R6.64+-0xa], R13 ;  /* 0xfffff60d06007986 */ /* 0x0001e8000c101506 */
[----:B------:R-:W2:Y:S02]  /*02f0*/  LDG.E.U16 R11, desc[UR6][R2.64] ;  /* 0x00000006020b7981 */ /* 0x000ea4000c1e1500 */
[----:B--2---:R-:W-:-:S05]  /*0300*/  HMUL2 R10, R10.H0_H0, R11.H0_H0 ;  /* 0x2000000b0a0a7232 */ /* 0x004fca0000000800 */
[----:B-1----:R-:W-:Y:S02]  /*0310*/  PRMT R14, R10, 0x7610, R14 ;  /* 0x000076100a0e7816 */ /* 0x002fe4000000000e */
[----:B------:R-:W2:Y:S04]  /*0320*/  LDG.E.U16 R10, desc[UR6][R6.64+-0x6] ;  /* 0xfffffa06060a7981 */ /* 0x000ea8000c1e1500 */
[----:B------:R1:W-:Y:S04]  /*0330*/  STG.E.U16 desc[UR6][R6.64+-0x8], R14 ;  /* 0xfffff80e06007986 */ /* 0x0003e8000c101506 */
[----:B------:R-:W2:Y:S02]  /*0340*/  LDG.E.U16 R11, desc[UR6][R2.64] ;  /* 0x00000006020b7981 */ /* 0x000ea4000c1e1500 */
[----:B--2---:R-:W-:-:S05]  /*0350*/  HMUL2 R10, R10.H0_H0, R11.H0_H0 ;  /* 0x2000000b0a0a7232 */ /* 0x004fca0000000800 */
[----:B---3--:R-:W-:Y:S02]  /*0360*/  PRMT R15, R10, 0x7610, R15 ;  /* 0x000076100a0f7816 */ /* 0x008fe4000000000f */
        /* <DEDUP_REMOVED lines=47> */
[----:B------:R-:W2:Y:S01]  /*0660*/  LDG.E.U16 R11, desc[UR6][R2.64] ;  /* 0x00000006020b7981 */ /* 0x000ea2000c1e1500 */
[----:B------:R-:W-:-:S04]  /*0670*/  IADD3 R9, PT, PT, R9, 0x10, RZ ;  /* 0x0000001009097810 */ /* 0x000fc80007ffe0ff */
[----:B------:R-:W-:Y:S01]  /*0680*/  ISETP.NE.AND P1, PT, R9, RZ, PT ;  /* 0x000000ff0900720c */ /* 0x000fe20003f25270 */
[----:B------:R-:W-:Y:S02]  /*0690*/  VIADD R8, R8, 0x10 ;  /* 0x0000001008087836 */ /* 0x000fe40000000000 */
[----:B--2---:R-:W-:-:S05]  /*06a0*/  HMUL2 R10, R10.H0_H0, R11.H0_H0 ;  /* 0x2000000b0a0a7232 */ /* 0x004fca0000000800 */
[----:B------:R0:W-:Y:S05]  /*06b0*/  STG.E.U16 desc[UR6][R6.64+0xe], R10 ;  /* 0x00000e0a06007986 */ /* 0x0001ea000c101506 */
[----:B------:R-:W-:Y:S05]  /*06c0*/  @P1 BRA `(.L_x_1) ;  /* 0xfffffff800a81947 */ /* 0x000fea000383ffff */
.L_x_0:
[----:B------:R-:W-:Y:S05]  /*06d0*/  @!P0 EXIT ;  /* 0x000000000000894d */ /* 0x000fea0003800000 */
[----:B------:R-:W-:Y:S02]  /*06e0*/  ISETP.GE.U32.AND P0, PT, R12, 0x8, PT ;  /* 0x000000080c00780c */ /* 0x000fe40003f06070 */
[----:B0-----:R-:W-:-:S04]  /*06f0*/  LOP3.LUT R10, R4, 0x7, RZ, 0xc0, !PT ;  /* 0x00000007040a7812 */ /* 0x001fc800078ec0ff */
[----:B------:R-:W-:-:S07]  /*0700*/  ISETP.NE.AND P1, PT, R10, RZ, PT ;  /* 0x000000ff0a00720c */ /* 0x000fce0003f25270 */
[----:B------:R-:W-:Y:S06]  /*0710*/  @!P0 BRA `(.L_x_2) ;  /* 0x0000000000ac8947 */ /* 0x000fec0003800000 */
[----:B------:R-:W0:Y:S01]  /*0720*/  LDC.64 R6, c[0x0][0x380] ;  /* 0x0000e000ff067b82 */ /* 0x000e220000000a00 */
[----:B------:R-:W-:-:S05]  /*0730*/  IADD3 R9, PT, PT, R5, R0, RZ ;  /* 0x0000000005097210 */ /* 0x000fca0007ffe0ff */
[----:B0-----:R-:W-:Y:S02]  /*0740*/  IMAD.WIDE R6, R9, 0x2, R6 ;  /* 0x0000000209067825 */ /* 0x001fe400078e0206 */
[----:B------:R-:W2:Y:S04]  /*0750*/  LDG.E.U16 R9, desc[UR6][R2.64] ;  /* 0x0000000602097981 */ /* 0x000ea8000c1e1500 */
        /* <DEDUP_REMOVED lines=35> */
[----:B------:R-:W2:Y:S01]  /*0990*/  LDG.E.U16 R9, desc[UR6][R2.64] ;  /* 0x0000000602097981 */ /* 0x000ea2000c1e1500 */
[----:B------:R-:W-:-:S02]  /*09a0*/  VIADD R0, R0, 0x8 ;  /* 0x0000000800007836 */ /* 0x000fc40000000000 */
[----:B--2---:R-:W-:-:S05]  /*09b0*/  HMUL2 R8, R8.H0_H0, R9.H0_H0 ;  /* 0x2000000908087232 */ /* 0x004fca0000000800 */
[----:B------:R1:W-:Y:S02]  /*09c0*/  STG.E.U16 desc[UR6][R6.64+0xe], R8 ;  /* 0x00000e0806007986 */ /* 0x0003e4000c101506 */
.L_x_2:
[----:B------:R-:W-:Y:S05]  /*09d0*/  @!P1 EXIT ;  /* 0x000000000000994d */ /* 0x000fea0003800000 */
[----:B------:R-:W-:Y:S02]  /*09e0*/  ISETP.GE.U32.AND P0, PT, R10, 0x4, PT ;  /* 0x000000040a00780c */ /* 0x000fe40003f06070 */
[----:B------:R-:W-:-:S04]  /*09f0*/  LOP3.LUT R4, R4, 0x3, RZ, 0xc0, !PT ;  /* 0x0000000304047812 */ /* 0x000fc800078ec0ff */
[----:B------:R-:W-:-:S07]  /*0a00*/  ISETP.NE.AND P1, PT, R4, RZ, PT ;  /* 0x000000ff0400720c */ /* 0x000fce0003f25270 */
[----:B------:R-:W-:Y:S06]  /*0a10*/  @!P0 BRA `(.L_x_3) ;  /* 0x00000000005c8947 */ /* 0x000fec0003800000 */
[----:B-1----:R-:W0:Y:S01]  /*0a20*/  LDC.64 R6, c[0x0][0x380] ;  /* 0x0000e000ff067b82 */ /* 0x002e220000000a00 */
        /* <DEDUP_REMOVED lines=18> */
[----:B------:R-:W2:Y:S01]  /*0b50*/  LDG.E.U16 R9, desc[UR6][R2.64] ;  /* 0x0000000602097981 */ /* 0x000ea2000c1e1500 */
[----:B------:R-:W-:-:S02]  /*0b60*/  VIADD R0, R0, 0x4 ;  /* 0x0000000400007836 */ /* 0x000fc40000000000 */
[----:B--2---:R-:W-:-:S05]  /*0b70*/  HMUL2 R8, R8.H0_H0, R9.H0_H0 ;  /* 0x2000000908087232 */ /* 0x004fca0000000800 */
[----:B------:R0:W-:Y:S02]  /*0b80*/  STG.E.U16 desc[UR6][R6.64+0x6], R8 ;  /* 0x0000060806007986 */ /* 0x0001e4000c101506 */
.L_x_3:
[----:B------:R-:W-:Y:S05]  /*0b90*/  @!P1 EXIT ;  /* 0x000000000000994d */ /* 0x000fea0003800000 */
[----:B01----:R-:W0:Y:S01]  /*0ba0*/  LDC.64 R6, c[0x0][0x380] ;  /* 0x0000e000ff067b82 */ /* 0x003e220000000a00 */
[----:B------:R-:W-:Y:S01]  /*0bb0*/  IADD3 R9, PT, PT, R5, R0, RZ ;  /* 0x0000000005097210 */ /* 0x000fe20007ffe0ff */
[----:B------:R-:W-:-:S07]  /*0bc0*/  IMAD.MOV R0, RZ, RZ, -R4 ;  /* 0x000000ffff007224 */ /* 0x000fce00078e0a04 */
.L_x_4:
[C---:B01----:R-:W-:Y:S01]  /*0bd0*/  IMAD.WIDE R4, R9.reuse, 0x2, R6 ;  /* 0x0000000209047825 */ /* 0x043fe200078e0206 */
[----:B------:R-:W2:Y:S04]  /*0be0*/  LDG.E.U16 R11, desc[UR6][R2.64] ;  /* 0x00000006020b7981 */ /* 0x000ea8000c1e1500 */
[----:B------:R-:W2:Y:S01]  /*0bf0*/  LDG.E.U16 R8, desc[UR6][R4.64] ;  /* 0x0000000604087981 */ /* 0x000ea2000c1e1500 */
[----:B------:R-:W-:Y:S01]  /*0c00*/  IADD3 R0, PT, PT, R0, 0x1, RZ ;  /* 0x0000000100007810 */ /* 0x000fe20007ffe0ff */
[----:B------:R-:W-:-:S03]  /*0c10*/  VIADD R9, R9, 0x1 ;  /* 0x0000000109097836 */ /* 0x000fc60000000000 */
[----:B------:R-:W-:Y:S01]  /*0c20*/  ISETP.NE.AND P0, PT, R0, RZ, PT ;  /* 0x000000ff0000720c */ /* 0x000fe20003f05270 */
[----:B--2---:R-:W-:-:S05]  /*0c30*/  HMUL2 R8, R8.H0_H0, R11.H0_H0 ;  /* 0x2000000b08087232 */ /* 0x004fca0000000800 */
[----:B------:R1:W-:Y:S07]  /*0c40*/  STG.E.U16 desc[UR6][R4.64], R8 ;  /* 0x0000000804007986 */ /* 0x0003ee000c101506 */
[----:B------:R-:W-:Y:S05]  /*0c50*/  @P0 BRA `(.L_x_4) ;  /* 0xfffffffc00dc0947 */ /* 0x000fea000383ffff */
[----:B------:R-:W-:Y:S05]  /*0c60*/  EXIT ;  /* 0x000000000000794d */ /* 0x000fea0003800000 */
.L_x_5:
[----:B------:R-:W-:-:S00]  /*0c70*/  BRA `(.L_x_5) ;  /* 0xfffffffc00fc7947 */ /* 0x000fc0000383ffff */
[----:B------:R-:W-:-:S00]  /*0c80*/  NOP ;  /* 0x0000000000007918 */ /* 0x000fc00000000000 */
[----:B------:R-:W-:-:S00]  /*0c90*/  NOP ;  /* 0x0000000000007918 */ /* 0x000fc00000000000 */
[----:B------:R-:W-:-:S00]  /*0ca0*/  NOP ;  /* 0x0000000000007918 */ /* 0x000fc00000000000 */
[----:B------:R-:W-:-:S00]  /*0cb0*/  NOP ;  /* 0x0000000000007918 */ /* 0x000fc00000000000 */
[----:B------:R-:W-:-:S00]  /*0cc0*/  NOP ;  /* 0x0000000000007918 */ /* 0x000fc00000000000 */
[----:B------:R-:W-:-:S00]  /*0cd0*/  NOP ;  /* 0x0000000000007918 */ /* 0x000fc00000000000 */
[----:B------:R-:W-:-:S00]  /*0ce0*/  NOP ;  /* 0x0000000000007918 */ /* 0x000fc00000000000 */
[----:B------:R-:W-:-:S00]  /*0cf0*/  NOP ;  /* 0x0000000000007918 */ /* 0x000fc00000000000 */
.L_x_13:


//--------------------- .text._ZN19flashsign_0_unfused22compute_row_norm_rsqrtEPK6__halfPS0_ii --------------------------
	.section	.text._ZN19flashsign_0_unfused22compute_row_norm_rsqrtEPK6__halfPS0_ii,"ax",@progbits
	.align	128
        .global         _ZN19flashsign_0_unfused22compute_row_norm_rsqrtEPK6__halfPS0_ii
        .type           _ZN19flashsign_0_unfused22compute_row_norm_rsqrtEPK6__halfPS0_ii,@function
        .size           _ZN19flashsign_0_unfused22compute_row_norm_rsqrtEPK6__halfPS0_ii,(.L_x_14 - _ZN19flashsign_0_unfused22compute_row_norm_rsqrtEPK6__halfPS0_ii)
        .other          _ZN19flashsign_0_unfused22compute_row_norm_rsqrtEPK6__halfPS0_ii,@"STO_CUDA_ENTRY STV_DEFAULT"
_ZN19flashsign_0_unfused22compute_row_norm_rsqrtEPK6__halfPS0_ii:
.text._ZN19flashsign_0_unfused22compute_row_norm_rsqrtEPK6__halfPS0_ii:
[----:B------:R-:W-:Y:S01]  /*0000*/  LDC R1, c[0x0][0x37c] ;  /* 0x0000df00ff017b82 */ /* 0x000fe20000000800 */
[----:B------:R-:W0:Y:S01]  /*0010*/  S2R R3, SR_TID.X ;  /* 0x0000000000037919 */ /* 0x000e220000002100 */
[----:B------:R-:W1:Y:S06]  /*0020*/  LDCU UR7, c[0x0][0x394] ;  /* 0x00007280ff0777ac */ /* 0x000e6c0008000800 */
[----:B------:R-:W0:Y:S01]  /*0030*/  S2UR UR4, SR_CTAID.X ;  /* 0x00000000000479c3 */ /* 0x000e220000002500 */
[----:B------:R-:W-:Y:S01]  /*0040*/  PRMT R2, RZ, 0x7610, R2 ;  /* 0x00007610ff027816 */ /* 0x000fe20000000002 */
[----:B------:R-:W2:Y:S06]  /*0050*/  LDCU.64 UR12, c[0x0][0x358] ;  /* 0x00006b00ff0c77ac */ /* 0x000eac0008000a00 */
[----:B------:R-:W0:Y:S01]  /*0060*/  LDC R0, c[0x0][0x360] ;  /* 0x0000d800ff007b82 */ /* 0x000e220000000800 */
[----:B-1----:R-:W-:Y:S01]  /*0070*/  UISETP.GE.AND UP0, UPT, UR7, 0x1, UPT ;  /* 0x000000010700788c */ /* 0x002fe2000bf06270 */
[----:B0-----:R-:W-:-:S08]  /*0080*/  IMAD R0, R0, UR4, R3 ;  /* 0x0000000400007c24 */ /* 0x001fd0000f8e0203 */
[----:B--2---:R-:W-:Y:S05]  /*0090*/  BRA.U !UP0, `(.L_x_6) ;  /* 0x0000000508a07547 */ /* 0x004fea000b800000 */
[----:B------:R-:W-:Y:S02]  /*00a0*/  UISETP.GE.U32.AND UP1, UPT, UR7, 0x10, UPT ;  /* 0x000000100700788c */ /* 0x000fe4000bf26070 */
[----:B------:R-:W-:Y:S01]  /*00b0*/  IMAD R3, R0, UR7, RZ ;  /* 0x0000000700037c24 */ /* 0x000fe2000f8e02ff */
[----:B------:R-:W-:Y:S01]  /*00c0*/  ULOP3.LUT UR10, UR7, 0xf, URZ, 0xc0, !UPT ;  /* 0x0000000f070a7892 */ /* 0x000fe2000f8ec0ff */
[----:B------:R-:W-:-:S03]  /*00d0*/  UMOV UR4, URZ ;  /* 0x000000ff00047c82 */ /* 0x000fc60008000000 */
[----:B------:R-:W-:Y:S02]  /*00e0*/  UISETP.NE.AND UP0, UPT, UR10, URZ, UPT ;  /* 0x000000ff0a00728c */ /* 0x000fe4000bf05270 */
[----:B------:R-:W-:Y:S09]  /*00f0*/  BRA.U !UP1, `(.L_x_7) ;  /* 0x0000000109b47547 */ /* 0x000ff2000b800000 */
[----:B------:R-:W0:Y:S01]  /*0100*/  LDCU.64 UR8, c[0x0][0x380] ;  /* 0x00007000ff0877ac */ /* 0x000e220008000a00 */
[----:B------:R-:W-:Y:S01]  /*0110*/  MOV R6, R3 ;  /* 0x0000000300067202 */ /* 0x000fe20000000f00 */
[----:B------:R-:W-:Y:S02]  /*0120*/  ULOP3.LUT UR4, UR7, 0x7ffffff0, URZ, 0xc0, !UPT ;  /* 0x7ffffff007047892 */ /* 0x000fe4000f8ec0ff */
[----:B0-----:R-:W-:Y:S02]  /*0130*/  UIADD3 UR5, UP1, UPT, UR8, 0x10, URZ ;  /* 0x0000001008057890 */ /* 0x001fe4000ff3e0ff */
[----:B------:R-:W-:Y:S02]  /*0140*/  UIADD3 UR8, UPT, UPT, -UR4, URZ, URZ ;  /* 0x000000ff04087290 */ /* 0x000fe4000fffe1ff */
[----:B------:R-:W-:-:S12]  /*0150*/  UIADD3.X UR6, UPT, UPT, URZ, UR9, URZ, UP1, !UPT ;  /* 0x00000009ff067290 */ /* 0x000fd80008ffe4ff */
.L_x_8:
[----:B------:R-:W-:Y:S02]  /*0160*/  MOV R4, UR5 ;  /* 0x0000000500047c02 */ /* 0x000fe40008000f00 */
[----:B------:R-:W-:-:S03]  /*0170*/  MOV R5, UR6 ;  /* 0x0000000600057c02 */ /* 0x000fc60008000f00 */
[----:B------:R-:W-:-:S05]  /*0180*/  IMAD.WIDE R4, R6, 0x2, R4 ;  /* 0x0000000206047825 */ /* 0x000fca00078e0204 */
[----:B------:R-:W2:Y:S04]  /*0190*/  LDG.E.U16 R23, desc[UR12][R4.64+-0x10] ;  /* 0xfffff00c04177981 */ /* 0x000ea8000c1e1500 */
[----:B------:R-:W3:Y:S04]  /*01a0*/  LDG.E.U16 R25, desc[UR12][R4.64+-0xe] ;  /* 0xfffff20c04197981 */ /* 0x000ee8000c1e1500 */
[----:B------:R-:W4:Y:S04]  /*01b0*/  LDG.E.U16 R27, desc[UR12][R4.64+-0xc] ;  /* 0xfffff40c041b7981 */ /* 0x000f28000c1e1500 */
[----:B------:R-:W5:Y:S04]  /*01c0*/  LDG.E.U16 R29, desc[UR12][R4.64+-0xa] ;  /* 0xfffff60c041d7981 */ /* 0x000f68000c1e1500 */
        /* <DEDUP_REMOVED lines=11> */
[----:B------:R-:W5:Y:S01]  /*0280*/  LDG.E.U16 R21, desc[UR12][R4.64+0xe] ;  /* 0x00000e0c04157981 */ /* 0x000f62000c1e1500 */
[----:B------:R-:W-:Y:S01]  /*0290*/  UIADD3 UR8, UPT, UPT, UR8, 0x10, URZ ;  /* 0x0000001008087890 */ /* 0x000fe2000fffe0ff */
[----:B------:R-:W-:-:S03]  /*02a0*/  IADD3 R6, PT, PT, R6, 0x10, RZ ;  /* 0x0000001006067810 */ /* 0x000fc60007ffe0ff */
[----:B------:R-:W-:Y:S01]  /*02b0*/  UISETP.NE.AND UP1, UPT, UR8, URZ, UPT ;  /* 0x000000ff0800728c */ /* 0x000fe2000bf25270 */
[----:B--2---:R-:W-:-:S04]  /*02c0*/  HFMA2 R2, R23.H0_H0, R23.H0_H0, R2.H0_H0 ;  /* 0x2000001717027231 */ /* 0x004fc80000040802 */
[----:B---3--:R-:W-:-:S04]  /*02d0*/  HFMA2 R2, R25.H0_H0, R25.H0_H0, R2.H0_H0 ;  /* 0x2000001919027231 */ /* 0x008fc80000040802 */
[----:B----4-:R-:W-:-:S04]  /*02e0*/  HFMA2 R2, R27.H0_H0, R27.H0_H0, R2.H0_H0 ;  /* 0x2000001b1b027231 */ /* 0x010fc80000040802 */
[----:B-----5:R-:W-:-:S04]  /*02f0*/  HFMA2 R2, R29.H0_H0, R29.H0_H0, R2.H0_H0 ;  /* 0x2000001d1d027231 */ /* 0x020fc80000040802 */
[----:B------:R-:W-:-:S04]  /*0300*/  HFMA2 R2, R8.H0_H0, R8.H0_H0, R2.H0_H0 ;  /* 0x2000000808027231 */ /* 0x000fc80000040802 */
        /* <DEDUP_REMOVED lines=10> */
[----:B------:R-:W-:Y:S01]  /*03b0*/  HFMA2 R2, R21.H0_H0, R21.H0_H0, R2.H0_H0 ;  /* 0x2000001515027231 */ /* 0x000fe20000040802 */
[----:B------:R-:W-:Y:S06]  /*03c0*/  BRA.U UP1, `(.L_x_8) ;  /* 0xfffffffd01647547 */ /* 0x000fec000b83ffff */
.L_x_7:
[----:B------:R-:W-:Y:S05]  /*03d0*/  BRA.U !UP0, `(.L_x_6) ;  /* 0x0000000108d07547 */ /* 0x000fea000b800000 */
[----:B------:R-:W-:Y:S02]  /*03e0*/  UISETP.GE.U32.AND UP0, UPT, UR10, 0x8, UPT ;  /* 0x000000080a00788c */ /* 0x000fe4000bf06070 */
[----:B------:R-:W-:-:S04]  /*03f0*/  ULOP3.LUT UR6, UR7, 0x7, URZ, 0xc0, !UPT ;  /* 0x0000000707067892 */ /* 0x000fc8000f8ec0ff */
[----:B------:R-:W-:-:S03]  /*0400*/  UISETP.NE.AND UP1, UPT, UR6, URZ, UPT ;  /* 0x000000ff0600728c */ /* 0x000fc6000bf25270 */
[----:B------:R-:W-:Y:S08]  /*0410*/  BRA.U !UP0, `(.L_x_9) ;  /* 0x0000000108507547 */ /* 0x000ff0000b800000 */
[----:B------:R-:W0:Y:S01]  /*0420*/  LDC.64 R4, c[0x0][0x380] ;  /* 0x0000e000ff047b82 */ /* 0x000e220000000a00 */
[----:B------:R-:W-:-:S05]  /*0430*/  IADD3 R7, PT, PT, R3, UR4, RZ ;  /* 0x0000000403077c10 */ /* 0x000fca000fffe0ff */
[----:B0-----:R-:W-:-:S05]  /*0440*/  IMAD.WIDE R4, R7, 0x2, R4 ;  /* 0x0000000207047825 */ /* 0x001fca00078e0204 */
[----:B------:R-:W2:Y:S04]  /*0450*/  LDG.E.U16 R7, desc[UR12][R4.64] ;  /* 0x0000000c04077981 */ /* 0x000ea8000c1e1500 */
[----:B------:R-:W3:Y:S04]  /*0460*/  LDG.E.U16 R9, desc[UR12][R4.64+0x2] ;  /* 0x0000020c04097981 */ /* 0x000ee8000c1e1500 */
[----:B------:R-:W4:Y:S04]  /*0470*/  LDG.E.U16 R11, desc[UR12][R4.64+0x4] ;  /* 0x0000040c040b7981 */ /* 0x000f28000c1e1500 */
[----:B------:R-:W5:Y:S04]  /*0480*/  LDG.E.U16 R13, desc[UR12][R4.64+0x6] ;  /* 0x0000060c040d7981 */ /* 0x000f68000c1e1500 */
[----:B------:R-:W5:Y:S04]  /*0490*/  LDG.E.U16 R15, desc[UR12][R4.64+0x8] ;  /* 0x0000080c040f7981 */ /* 0x000f68000c1e1500 */
[----:B------:R-:W5:Y:S04]  /*04a0*/  LDG.E.U16 R17, desc[UR12][R4.64+0xa] ;  /* 0x00000a0c04117981 */ /* 0x000f68000c1e1500 */
[----:B------:R-:W5:Y:S04]  /*04b0*/  LDG.E.U16 R19, desc[UR12][R4.64+0xc] ;  /* 0x00000c0c04137981 */ /* 0x000f68000c1e1500 */
[----:B------:R-:W5:Y:S01]  /*04c0*/  LDG.E.U16 R21, desc[UR12][R4.64+0xe] ;  /* 0x00000e0c04157981 */ /* 0x000f62000c1e1500 */
[----:B------:R-:W-:Y:S01]  /*04d0*/  UIADD3 UR4, UPT, UPT, UR4, 0x8, URZ ;  /* 0x0000000804047890 */ /* 0x000fe2000fffe0ff */
[----:B--2---:R-:W-:-:S04]  /*04e0*/  HFMA2 R2, R7.H0_H0, R7.H0_H0, R2.H0_H0 ;  /* 0x2000000707027231 */ /* 0x004fc80000040802 */
[----:B---3--:R-:W-:-:S04]  /*04f0*/  HFMA2 R2, R9.H0_H0, R9.H0_H0, R2.H0_H0 ;  /* 0x2000000909027231 */ /* 0x008fc80000040802 */
[----:B----4-:R-:W-:-:S04]  /*0500*/  HFMA2 R2, R11.H0_H0, R11.H0_H0, R2.H0_H0 ;  /* 0x2000000b0b027231 */ /* 0x010fc80000040802 */
[----:B-----5:R-:W-:-:S04]  /*0510*/  HFMA2 R2, R13.H0_H0, R13.H0_H0, R2.H0_H0 ;  /* 0x2000000d0d027231 */ /* 0x020fc80000040802 */
[----:B------:R-:W-:-:S04]  /*0520*/  HFMA2 R2, R15.H0_H0, R15.H0_H0, R2.H0_H0 ;  /* 0x2000000f0f027231 */ /* 0x000fc80000040802 */
[----:B------:R-:W-:-:S04]  /*0530*/  HFMA2 R2, R17.H0_H0, R17.H0_H0, R2.H0_H0 ;  /* 0x2000001111027231 */ /* 0x000fc80000040802 */
[----:B------:R-:W-:-:S04]  /*0540*/  HFMA2 R2, R19.H0_H0, R19.H0_H0, R2.H0_H0 ;  /* 0x2000001313027231 */ /* 0x000fc80000040802 */
[----:B------:R-:W-:-:S07]  /*0550*/  HFMA2 R2, R21.H0_H0, R21.H0_H0, R2.H0_H0 ;  /* 0x2000001515027231 */ /* 0x000fce0000040802 */
.L_x_9:
        /* <DEDUP_REMOVED lines=11> */
[----:B------:R-:W5:Y:S01]  /*0610*/  LDG.E.U16 R13, desc[UR12][R4.64+0x6] ;  /* 0x0000060c040d7981 */ /* 0x000f62000c1e1500 */
[----:B------:R-:W-:Y:S01]  /*0620*/  UIADD3 UR4, UPT, UPT, UR4, 0x4, URZ ;  /* 0x0000000404047890 */ /* 0x000fe2000fffe0ff */
[----:B--2---:R-:W-:-:S04]  /*0630*/  HFMA2 R2, R7.H0_H0, R7.H0_H0, R2.H0_H0 ;  /* 0x2000000707027231 */ /* 0x004fc80000040802 */
[----:B---3--:R-:W-:-:S04]  /*0640*/  HFMA2 R2, R9.H0_H0, R9.H0_H0, R2.H0_H0 ;  /* 0x2000000909027231 */ /* 0x008fc80000040802 */
[----:B----4-:R-:W-:-:S04]  /*0650*/  HFMA2 R2, R11.H0_H0, R11.H0_H0, R2.H0_H0 ;  /* 0x2000000b0b027231 */ /* 0x010fc80000040802 */
[----:B-----5:R-:W-:-:S07]  /*0660*/  HFMA2 R2, R13.H0_H0, R13.H0_H0, R2.H0_H0 ;  /* 0x2000000d0d027231 */ /* 0x020fce0000040802 */
.L_x_10:
[----:B------:R-:W-:Y:S05]  /*0670*/  BRA.U !UP1, `(.L_x_6) ;  /* 0x0000000109287547 */ /* 0x000fea000b800000 */
[----:B------:R-:W0:Y:S01]  /*0680*/  LDC.64 R6, c[0x0][0x380] ;  /* 0x0000e000ff067b82 */ /* 0x000e220000000a00 */
[----:B------:R-:W-:Y:S01]  /*0690*/  IADD3 R3, PT, PT, R3, UR4, RZ ;  /* 0x0000000403037c10 */ /* 0x000fe2000fffe0ff */
[----:B------:R-:W-:-:S12]  /*06a0*/  UIADD3 UR5, UPT, UPT, -UR5, URZ, URZ ;  /* 0x000000ff05057290 */ /* 0x000fd8000fffe1ff */
.L_x_11:
[----:B0-----:R-:W-:-:S06]  /*06b0*/  IMAD.WIDE R4, R3, 0x2, R6 ;  /* 0x0000000203047825 */ /* 0x001fcc00078e0206 */
[----:B------:R-:W2:Y:S01]  /*06c0*/  LDG.E.U16 R5, desc[UR12][R4.64] ;  /* 0x0000000c04057981 */ /* 0x000ea2000c1e1500 */
[----:B------:R-:W-:Y:S01]  /*06d0*/  UIADD3 UR5, UPT, UPT, UR5, 0x1, URZ ;  /* 0x0000000105057890 */ /* 0x000fe2000fffe0ff */
[----:B------:R-:W-:-:S03]  /*06e0*/  IADD3 R3, PT, PT, R3, 0x1, RZ ;  /* 0x0000000103037810 */ /* 0x000fc60007ffe0ff */
[----:B------:R-:W-:Y:S01]  /*06f0*/  UISETP.NE.AND UP0, UPT, UR5, URZ, UPT ;  /* 0x000000ff0500728c */ /* 0x000fe2000bf05270 */
[----:B--2---:R-:W-:-:S08]  /*0700*/  HFMA2 R2, R5.H0_H0, R5.H0_H0, R2.H0_H0 ;  /* 0x2000000505027231 */ /* 0x004fd00000040802 */
[----:B------:R-:W-:Y:S05]  /*0710*/  BRA.U UP0, `(.L_x_11) ;  /* 0xfffffffd00e47547 */ /* 0x000fea000b83ffff */
.L_x_6:
[----:B------:R-:W-:Y:S02]  /*0720*/  HADD2.F32 R4, -RZ, R2.H0_H0 ;  /* 0x20000002ff047230 */ /* 0x000fe40000004100 */
[----:B------:R-:W0:Y:S04]  /*0730*/  LDC.64 R2, c[0x0][0x388] ;  /* 0x0000e200ff027b82 */ /* 0x000e280000000a00 */
[----:B------:R-:W1:Y:S02]  /*0740*/  MUFU.RSQ R4, R4 ;  /* 0x0000000400047308 */ /* 0x000e640000001400 */
[----:B-1----:R-:W-:Y:S01]  /*0750*/  F2FP.F16.F32.PACK_AB R5, RZ, R4 ;  /* 0x00000004ff05723e */ /* 0x002fe200000000ff */
[----:B0-----:R-:W-:-:S05]  /*0760*/  IMAD.WIDE R2, R0, 0x2, R2 ;  /* 0x0000000200027825 */ /* 0x001fca00078e0202 */
[----:B------:R-:W-:Y:S01]  /*0770*/  STG.E.U16 desc[UR12][R2.64], R5 ;  /* 0x0000000502007986 */ /* 0x000fe2000c10150c */
[----:B------:R-:W-:Y:S05]  /*0780*/  EXIT ;  /* 0x000000000000794d */ /* 0x000fea0003800000 */
.L_x_12:
        /* <DEDUP_REMOVED lines=15> */
.L_x_14:


//--------------------- .nv.shared.reserved.0     --------------------------
	.section	.nv.shared.reserved.0,"aw",@nobits
	.weak		__nv_reservedSMEM_offset_0_alias
	.size		__nv_reservedSMEM_offset_0_alias, 0, 64
	.other		__nv_reservedSMEM_offset_0_alias,@"STO_CUDA_RESERVED_SHARED STV_DEFAULT"
__nv_reservedSMEM_offset_0_alias:
	.zero		0
	.zero		64


//--------------------- .nv.constant0._ZN19flashsign_0_unfused14normalise_rowsEP6__halfPKS0_ii --------------------------
	.section	.nv.constant0._ZN19flashsign_0_unfused14normalise_rowsEP6__halfPKS0_ii,"a",@progbits
	.sectionflags	@""
	.align	4
.nv.constant0._ZN19flashsign_0_unfused14normalise_rowsEP6__halfPKS0_ii:
	.zero		920


//--------------------- .nv.constant0._ZN19flashsign_0_unfused22compute_row_norm_rsqrtEPK6__halfPS0_ii --------------------------
	.section	.nv.constant0._ZN19flashsign_0_unfused22compute_row_norm_rsqrtEPK6__halfPS0_ii,"a",@progbits
	.sectionflags	@""
	.align	4
.nv.constant0._ZN19flashsign_0_unfused22compute_row_norm_rsqrtEPK6__halfPS0_ii:
	.zero		920


//--------------------- SYMBOLS --------------------------

	.type		.nv.reservedSmem.offset0,@object
	.size		.nv.reservedSmem.offset0,0x4
